//
// Generated by NVIDIA NVVM Compiler
//
// Compiler Build ID: CL-36424714
// Cuda compilation tools, release 13.0, V13.0.88
// Based on NVVM 20.0.0
//

.version 9.0
.target sm_100
.address_size 64

	// .globl	_Z12Julia_KernelPhi

.visible .entry _Z12Julia_KernelPhi(
	.param .u64 .ptr .align 1 _Z12Julia_KernelPhi_param_0,
	.param .u32 _Z12Julia_KernelPhi_param_1
)
{
	.reg .pred 	%p<11>;
	.reg .b16 	%rs<14>;
	.reg .b32 	%r<23>;
	.reg .b32 	%f<77>;
	.reg .b64 	%rd<5>;

	ld.param.u64 	%rd1, [_Z12Julia_KernelPhi_param_0];
	ld.param.u32 	%r6, [_Z12Julia_KernelPhi_param_1];
	mov.u32 	%r7, %tid.x;
	mov.u32 	%r8, %ntid.x;
	mov.u32 	%r9, %ctaid.x;
	mad.lo.s32 	%r1, %r8, %r9, %r7;
	mov.u32 	%r10, %tid.y;
	mov.u32 	%r11, %ntid.y;
	mov.u32 	%r12, %ctaid.y;
	mad.lo.s32 	%r13, %r11, %r12, %r10;
	max.s32 	%r14, %r1, %r13;
	setp.ge.s32 	%p1, %r14, %r6;
	@%p1 bra 	$L__BB0_12;
	shr.u32 	%r16, %r6, 1;
	sub.s32 	%r17, %r16, %r1;
	cvt.rn.f32.s32 	%f35, %r17;
	mul.f32 	%f36, %f35, 0f3FC00000;
	cvt.rn.f32.u32 	%f37, %r16;
	div.rn.f32 	%f76, %f36, %f37;
	sub.s32 	%r18, %r16, %r13;
	cvt.rn.f32.s32 	%f38, %r18;
	mul.f32 	%f39, %f38, 0f3FC00000;
	div.rn.f32 	%f75, %f39, %f37;
	mov.b32 	%r22, 0;
	bra.uni 	$L__BB0_10;
$L__BB0_2:
	sub.f32 	%f46, %f33, %f34;
	mul.f32 	%f47, %f31, %f32;
	fma.rn.f32 	%f48, %f31, %f32, %f47;
	add.f32 	%f3, %f46, 0fBF4CCCCD;
	add.f32 	%f4, %f48, 0f3E1FBE77;
	mul.f32 	%f5, %f3, %f3;
	mul.f32 	%f6, %f4, %f4;
	add.f32 	%f49, %f5, %f6;
	setp.gt.f32 	%p3, %f49, 0f447A0000;
	@%p3 bra 	$L__BB0_11;
	sub.f32 	%f50, %f5, %f6;
	mul.f32 	%f51, %f3, %f4;
	fma.rn.f32 	%f52, %f3, %f4, %f51;
	add.f32 	%f7, %f50, 0fBF4CCCCD;
	add.f32 	%f8, %f52, 0f3E1FBE77;
	mul.f32 	%f9, %f7, %f7;
	mul.f32 	%f10, %f8, %f8;
	add.f32 	%f53, %f9, %f10;
	setp.gt.f32 	%p4, %f53, 0f447A0000;
	@%p4 bra 	$L__BB0_11;
	sub.f32 	%f54, %f9, %f10;
	mul.f32 	%f55, %f7, %f8;
	fma.rn.f32 	%f56, %f7, %f8, %f55;
	add.f32 	%f11, %f54, 0fBF4CCCCD;
	add.f32 	%f12, %f56, 0f3E1FBE77;
	mul.f32 	%f13, %f11, %f11;
	mul.f32 	%f14, %f12, %f12;
	add.f32 	%f57, %f13, %f14;
	setp.gt.f32 	%p5, %f57, 0f447A0000;
	@%p5 bra 	$L__BB0_11;
	sub.f32 	%f58, %f13, %f14;
	mul.f32 	%f59, %f11, %f12;
	fma.rn.f32 	%f60, %f11, %f12, %f59;
	add.f32 	%f15, %f58, 0fBF4CCCCD;
	add.f32 	%f16, %f60, 0f3E1FBE77;
	mul.f32 	%f17, %f15, %f15;
	mul.f32 	%f18, %f16, %f16;
	add.f32 	%f61, %f17, %f18;
	setp.gt.f32 	%p6, %f61, 0f447A0000;
	@%p6 bra 	$L__BB0_11;
	sub.f32 	%f62, %f17, %f18;
	mul.f32 	%f63, %f15, %f16;
	fma.rn.f32 	%f64, %f15, %f16, %f63;
	add.f32 	%f19, %f62, 0fBF4CCCCD;
	add.f32 	%f20, %f64, 0f3E1FBE77;
	mul.f32 	%f21, %f19, %f19;
	mul.f32 	%f22, %f20, %f20;
	add.f32 	%f65, %f21, %f22;
	setp.gt.f32 	%p7, %f65, 0f447A0000;
	@%p7 bra 	$L__BB0_11;
	sub.f32 	%f66, %f21, %f22;
	mul.f32 	%f67, %f19, %f20;
	fma.rn.f32 	%f68, %f19, %f20, %f67;
	add.f32 	%f23, %f66, 0fBF4CCCCD;
	add.f32 	%f24, %f68, 0f3E1FBE77;
	mul.f32 	%f25, %f23, %f23;
	mul.f32 	%f26, %f24, %f24;
	add.f32 	%f69, %f25, %f26;
	setp.gt.f32 	%p8, %f69, 0f447A0000;
	@%p8 bra 	$L__BB0_11;
	sub.f32 	%f70, %f25, %f26;
	mul.f32 	%f71, %f23, %f24;
	fma.rn.f32 	%f72, %f23, %f24, %f71;
	add.f32 	%f76, %f70, 0fBF4CCCCD;
	add.f32 	%f75, %f72, 0f3E1FBE77;
	mul.f32 	%f73, %f75, %f75;
	fma.rn.f32 	%f74, %f76, %f76, %f73;
	setp.gt.f32 	%p9, %f74, 0f447A0000;
	@%p9 bra 	$L__BB0_11;
	add.s32 	%r22, %r22, 8;
	setp.eq.s32 	%p10, %r22, 200;
	mov.b16 	%rs13, 255;
	@%p10 bra 	$L__BB0_11;
$L__BB0_10:
	mul.f32 	%f40, %f76, %f76;
	mul.f32 	%f41, %f75, %f75;
	sub.f32 	%f42, %f40, %f41;
	mul.f32 	%f43, %f76, %f75;
	fma.rn.f32 	%f44, %f76, %f75, %f43;
	add.f32 	%f31, %f42, 0fBF4CCCCD;
	add.f32 	%f32, %f44, 0f3E1FBE77;
	mul.f32 	%f33, %f31, %f31;
	mul.f32 	%f34, %f32, %f32;
	add.f32 	%f45, %f33, %f34;
	setp.leu.f32 	%p2, %f45, 0f447A0000;
	mov.b16 	%rs13, 0;
	@%p2 bra 	$L__BB0_2;
$L__BB0_11:
	mov.u32 	%r19, %nctaid.x;
	mad.lo.s32 	%r20, %r13, %r19, %r1;
	mul.lo.s32 	%r21, %r20, 3;
	cvt.s64.s32 	%rd2, %r21;
	cvta.to.global.u64 	%rd3, %rd1;
	add.s64 	%rd4, %rd3, %rd2;
	st.global.u8 	[%rd4], %rs13;
	mov.b16 	%rs11, 150;
	st.global.u8 	[%rd4+1], %rs11;
	mov.b16 	%rs12, 0;
	st.global.u8 	[%rd4+2], %rs12;
$L__BB0_12:
	ret;

}


// ===== COMPILED SASS (sm_100) =====

	.target	sm_100

	.elftype	@"ET_EXEC"


//--------------------- .note.nv.tkinfo           --------------------------
	.section	.note.nv.tkinfo,"",@"SHT_NOTE"
	.sectionflags	@"SHF_NOTE_NV_TKINFO"
	.tkinfo
        /*0018*/ 	.word	0x00000002
        /*0030*/ 	.string	""
        /*0030*/ 	.string	"ptxas"
        /*0030*/ 	.string	"Cuda compilation tools, release 13.0, V13.0.88"
        /*0030*/ 	.string	"Build cuda_13.0.r13.0/compiler.36424714_0"
        /*0030*/ 	.string	"-arch sm_100 -m 64 "



//--------------------- .note.nv.cuinfo           --------------------------
	.section	.note.nv.cuinfo,"",@"SHT_NOTE"
	.sectionflags	@"SHF_NOTE_NV_CUINFO"
        /*0018*/ 	.short	0x0002
        /*001a*/ 	.short	0x0064
        /*001c*/ 	.short	0x0082
	.zero		2


//--------------------- .nv.info                  --------------------------
	.section	.nv.info,"",@"SHT_CUDA_INFO"
	.align	4


	//----- nvinfo : EIATTR_REGCOUNT
	.align		4
        /*0000*/ 	.byte	0x04, 0x2f
        /*0002*/ 	.short	(.L_1 - .L_0)
	.align		4
.L_0:
        /*0004*/ 	.word	index@(_Z12Julia_KernelPhi)
        /*0008*/ 	.word	0x00000013


	//----- nvinfo : EIATTR_FRAME_SIZE
	.align		4
.L_1:
        /*000c*/ 	.byte	0x04, 0x11
        /*000e*/ 	.short	(.L_3 - .L_2)
	.align		4
.L_2:
        /*0010*/ 	.word	index@($__internal_0_$__cuda_sm3x_div_rn_noftz_f32_slowpath)
        /*0014*/ 	.word	0x00000000


	//----- nvinfo : EIATTR_FRAME_SIZE
	.align		4
.L_3:
        /*0018*/ 	.byte	0x04, 0x11
        /*001a*/ 	.short	(.L_5 - .L_4)
	.align		4
.L_4:
        /*001c*/ 	.word	index@(_Z12Julia_KernelPhi)
        /*0020*/ 	.word	0x00000000


	//----- nvinfo : EIATTR_MIN_STACK_SIZE
	.align		4
.L_5:
        /*0024*/ 	.byte	0x04, 0x12
        /*0026*/ 	.short	(.L_7 - .L_6)
	.align		4
.L_6:
        /*0028*/ 	.word	index@(_Z12Julia_KernelPhi)
        /*002c*/ 	.word	0x00000000
.L_7:


//--------------------- .nv.compat                --------------------------
	.section	.nv.compat,"",@"SHT_CUDA_COMPAT_INFO"
	.align	4
        /*0000*/ 	.byte	0x02, 0x09, 0x00, 0x00, 0x02, 0x02, 0x01, 0x00, 0x02, 0x05, 0x05, 0x00, 0x03, 0x07, 0x01, 0x01
        /*0010*/ 	.byte	0x02, 0x03, 0x00, 0x00, 0x02, 0x06, 0x01, 0x00, 0x04, 0x0b, 0x08, 0x00, 0x01, 0x00, 0x00, 0x00
        /*0020*/ 	.byte	0x00, 0x00, 0x00, 0x00


//--------------------- .nv.info._Z12Julia_KernelPhi --------------------------
	.section	.nv.info._Z12Julia_KernelPhi,"",@"SHT_CUDA_INFO"
	.sectionflags	@""
	.align	4


	//----- nvinfo : EIATTR_CUDA_API_VERSION
	.align		4
        /*0000*/ 	.byte	0x04, 0x37
        /*0002*/ 	.short	(.L_9 - .L_8)
.L_8:
        /*0004*/ 	.word	0x00000082


	//----- nvinfo : EIATTR_KPARAM_INFO
	.align		4
.L_9:
        /*0008*/ 	.byte	0x04, 0x17
        /*000a*/ 	.short	(.L_11 - .L_10)
.L_10:
        /*000c*/ 	.word	0x00000000
        /*0010*/ 	.short	0x0001
        /*0012*/ 	.short	0x0008
        /*0014*/ 	.byte	0x00, 0xf0, 0x11, 0x00


	//----- nvinfo : EIATTR_KPARAM_INFO
	.align		4
.L_11:
        /*0018*/ 	.byte	0x04, 0x17
        /*001a*/ 	.short	(.L_13 - .L_12)
.L_12:
        /*001c*/ 	.word	0x00000000
        /*0020*/ 	.short	0x0000
        /*0022*/ 	.short	0x0000
        /*0024*/ 	.byte	0x00, 0xf5, 0x21, 0x00


	//----- nvinfo : EIATTR_SPARSE_MMA_MASK
	.align		4
.L_13:
        /*0028*/ 	.byte	0x03, 0x50
        /*002a*/ 	.short	0x0000


	//----- nvinfo : EIATTR_MAXREG_COUNT
	.align		4
        /*002c*/ 	.byte	0x03, 0x1b
        /*002e*/ 	.short	0x00ff


	//----- nvinfo : EIATTR_MERCURY_ISA_VERSION
	.align		4
        /*0030*/ 	.byte	0x03, 0x5f
        /*0032*/ 	.short	0x0101


	//----- nvinfo : EIATTR_VRC_CTA_INIT_COUNT
	.align		4
        /*0034*/ 	.byte	0x02, 0x4a
	.zero		1
	.zero		1


	//----- nvinfo : EIATTR_EXIT_INSTR_OFFSETS
	.align		4
        /*0038*/ 	.byte	0x04, 0x1c
        /*003a*/ 	.short	(.L_15 - .L_14)


	//   ....[0]....
.L_14:
        /*003c*/ 	.word	0x000000c0


	//   ....[1]....
        /*0040*/ 	.word	0x00000930


	//----- nvinfo : EIATTR_CRS_STACK_SIZE
	.align		4
.L_15:
        /*0044*/ 	.byte	0x04, 0x1e
        /*0046*/ 	.short	(.L_17 - .L_16)
.L_16:
        /*0048*/ 	.word	0x00000000


	//----- nvinfo : EIATTR_CBANK_PARAM_SIZE
	.align		4
.L_17:
        /*004c*/ 	.byte	0x03, 0x19
        /*004e*/ 	.short	0x000c


	//----- nvinfo : EIATTR_PARAM_CBANK
	.align		4
        /*0050*/ 	.byte	0x04, 0x0a
        /*0052*/ 	.short	(.L_19 - .L_18)
	.align		4
.L_18:
        /*0054*/ 	.word	index@(.nv.constant0._Z12Julia_KernelPhi)
        /*0058*/ 	.short	0x0380
        /*005a*/ 	.short	0x000c


	//----- nvinfo : EIATTR_SW_WAR
	.align		4
.L_19:
        /*005c*/ 	.byte	0x04, 0x36
        /*005e*/ 	.short	(.L_21 - .L_20)
.L_20:
        /*0060*/ 	.word	0x00000008
.L_21:


//--------------------- .nv.callgraph             --------------------------
	.section	.nv.callgraph,"",@"SHT_CUDA_CALLGRAPH"
	.align	4
	.sectionentsize	8
	.align		4
        /*0000*/ 	.word	0x00000000
	.align		4
        /*0004*/ 	.word	0xffffffff
	.align		4
        /*0008*/ 	.word	0x00000000
	.align		4
        /*000c*/ 	.word	0xfffffffe
	.align		4
        /*0010*/ 	.word	0x00000000
	.align		4
        /*0014*/ 	.word	0xfffffffd
	.align		4
        /*0018*/ 	.word	0x00000000
	.align		4
        /*001c*/ 	.word	0xfffffffc


//--------------------- .text._Z12Julia_KernelPhi --------------------------
	.section	.text._Z12Julia_KernelPhi,"ax",@progbits
	.align	128
        .global         _Z12Julia_KernelPhi
        .type           _Z12Julia_KernelPhi,@function
        .size           _Z12Julia_KernelPhi,(.L_x_19 - _Z12Julia_KernelPhi)
        .other          _Z12Julia_KernelPhi,@"STO_CUDA_ENTRY STV_DEFAULT"
_Z12Julia_KernelPhi:
.text._Z12Julia_KernelPhi:
[----:B------:R-:W-:Y:S01]  /*0000*/  LDC R1, c[0x0][0x37c] ;  /* 0x0000df00ff017b82 */ /* 0x000fe20000000800 */
[----:B------:R-:W0:Y:S01]  /*0010*/  S2R R2, SR_TID.X ;  /* 0x0000000000027919 */ /* 0x000e220000002100 */
[----:B------:R-:W0:Y:S01]  /*0020*/  LDCU UR5, c[0x0][0x360] ;  /* 0x00006c00ff0577ac */ /* 0x000e220008000800 */
[----:B------:R-:W0:Y:S01]  /*0030*/  S2R R3, SR_CTAID.X ;  /* 0x0000000000037919 */ /* 0x000e220000002500 */
[----:B------:R-:W1:Y:S01]  /*0040*/  LDCU UR6, c[0x0][0x364] ;  /* 0x00006c80ff0677ac */ /* 0x000e620008000800 */
[----:B------:R-:W1:Y:S01]  /*0050*/  S2R R5, SR_TID.Y ;  /* 0x0000000000057919 */ /* 0x000e620000002200 */
[----:B------:R-:W2:Y:S01]  /*0060*/  LDCU UR4, c[0x0][0x388] ;  /* 0x00007100ff0477ac */ /* 0x000ea20008000800 */
[----:B------:R-:W1:Y:S01]  /*0070*/  S2R R0, SR_CTAID.Y ;  /* 0x0000000000007919 */ /* 0x000e620000002600 */
[----:B0-----:R-:W-:Y:S02]  /*0080*/  IMAD R2, R3, UR5, R2 ;  /* 0x0000000503027c24 */ /* 0x001fe4000f8e0202 */
[----:B-1----:R-:W-:-:S05]  /*0090*/  IMAD R5, R0, UR6, R5 ;  /* 0x0000000600057c24 */ /* 0x002fca000f8e0205 */
[----:B------:R-:W-:-:S04]  /*00a0*/  VIMNMX R0, PT, PT, R2, R5, !PT ;  /* 0x0000000502007248 */ /* 0x000fc80007fe0100 */
[----:B--2---:R-:W-:-:S13]  /*00b0*/  ISETP.GE.AND P0, PT, R0, UR4, PT ;  /* 0x0000000400007c0c */ /* 0x004fda000bf06270 */
[----:B------:R-:W-:Y:S05]  /*00c0*/  @P0 EXIT ;  /* 0x000000000000094d */ /* 0x000fea0003800000 */
[----:B------:R-:W-:Y:S01]  /*00d0*/  USHF.R.U32.HI UR4, URZ, 0x1, UR4 ;  /* 0x00000001ff047899 */ /* 0x000fe20008011604 */
[----:B------:R-:W-:Y:S05]  /*00e0*/  BSSY.RECONVERGENT B0, `(.L_x_0) ;  /* 0x0000010000007945 */ /* 0x000fea0003800200 */
[----:B------:R-:W-:Y:S02]  /*00f0*/  I2FP.F32.U32 R3, UR4 ;  /* 0x0000000400037c45 */ /* 0x000fe40008201000 */
[----:B------:R-:W-:Y:S02]  /*0100*/  IADD3 R0, PT, PT, -R2, UR4, RZ ;  /* 0x0000000402007c10 */ /* 0x000fe4000fffe1ff */
[----:B------:R-:W0:Y:S02]  /*0110*/  MUFU.RCP R4, R3 ;  /* 0x0000000300047308 */ /* 0x000e240000001000 */
[----:B------:R-:W-:-:S05]  /*0120*/  I2FP.F32.S32 R0, R0 ;  /* 0x0000000000007245 */ /* 0x000fca0000201400 */
[----:B------:R-:W-:-:S04]  /*0130*/  FMUL R0, R0, 1.5 ;  /* 0x3fc0000000007820 */ /* 0x000fc80000400000 */
[----:B------:R-:W1:Y:S01]  /*0140*/  FCHK P0, R0, R3 ;  /* 0x0000000300007302 */ /* 0x000e620000000000 */
[----:B0-----:R-:W-:-:S04]  /*0150*/  FFMA R7, -R3, R4, 1 ;  /* 0x3f80000003077423 */ /* 0x001fc80000000104 */
[----:B------:R-:W-:-:S04]  /*0160*/  FFMA R7, R4, R7, R4 ;  /* 0x0000000704077223 */ /* 0x000fc80000000004 */
[----:B------:R-:W-:-:S04]  /*0170*/  FFMA R4, R0, R7, RZ ;  /* 0x0000000700047223 */ /* 0x000fc800000000ff */
[----:B------:R-:W-:-:S04]  /*0180*/  FFMA R6, -R3, R4, R0 ;  /* 0x0000000403067223 */ /* 0x000fc80000000100 */
[----:B------:R-:W-:Y:S01]  /*0190*/  FFMA R4, R7, R6, R4 ;  /* 0x0000000607047223 */ /* 0x000fe20000000004 */
[----:B-1----:R-:W-:Y:S06]  /*01a0*/  @!P0 BRA `(.L_x_1) ;  /* 0x00000000000c8947 */ /* 0x002fec0003800000 */
[----:B------:R-:W-:-:S07]  /*01b0*/  MOV R6, 0x1d0 ;  /* 0x000001d000067802 */ /* 0x000fce0000000f00 */
[----:B------:R-:W-:Y:S05]  /*01c0*/  CALL.REL.NOINC `($__internal_0_$__cuda_sm3x_div_rn_noftz_f32_slowpath) ;  /* 0x0000000400dc7944 */ /* 0x000fea0003c00000 */
[----:B------:R-:W-:-:S07]  /*01d0*/  MOV R4, R0 ;  /* 0x0000000000047202 */ /* 0x000fce0000000f00 */
.L_x_1:
[----:B------:R-:W-:Y:S05]  /*01e0*/  BSYNC.RECONVERGENT B0 ;  /* 0x0000000000007941 */ /* 0x000fea0003800200 */
.L_x_0:
[----:B------:R-:W0:Y:S01]  /*01f0*/  MUFU.RCP R8, R3 ;  /* 0x0000000300087308 */ /* 0x000e220000001000 */
[----:B------:R-:W-:Y:S01]  /*0200*/  IADD3 R0, PT, PT, -R5, UR4, RZ ;  /* 0x0000000405007c10 */ /* 0x000fe2000fffe1ff */
[----:B------:R-:W-:Y:S03]  /*0210*/  BSSY.RECONVERGENT B0, `(.L_x_2) ;  /* 0x000000d000007945 */ /* 0x000fe60003800200 */
        /* <DEDUP_REMOVED lines=9> */
[----:B------:R-:W-:Y:S02]  /*02b0*/  MOV R0, R6 ;  /* 0x0000000600007202 */ /* 0x000fe40000000f00 */
[----:B------:R-:W-:-:S07]  /*02c0*/  MOV R6, 0x2e0 ;  /* 0x000002e000067802 */ /* 0x000fce0000000f00 */
[----:B------:R-:W-:Y:S05]  /*02d0*/  CALL.REL.NOINC `($__internal_0_$__cuda_sm3x_div_rn_noftz_f32_slowpath) ;  /* 0x0000000400987944 */ /* 0x000fea0003c00000 */
.L_x_3:
[----:B------:R-:W-:Y:S05]  /*02e0*/  BSYNC.RECONVERGENT B0 ;  /* 0x0000000000007941 */ /* 0x000fea0003800200 */
.L_x_2:
[----:B------:R-:W-:Y:S01]  /*02f0*/  HFMA2 R7, -RZ, RZ, 0, 0 ;  /* 0x00000000ff077431 */ /* 0x000fe200000001ff */
[----:B------:R-:W-:Y:S01]  /*0300*/  BSSY.RECONVERGENT B0, `(.L_x_4) ;  /* 0x0000058000007945 */ /* 0x000fe20003800200 */
[----:B------:R-:W0:Y:S05]  /*0310*/  LDCU.64 UR6, c[0x0][0x358] ;  /* 0x00006b00ff0677ac */ /* 0x000e2a0008000a00 */
.L_x_6:
[C---:B------:R-:W-:Y:S01]  /*0320*/  FMUL R3, R0.reuse, R0 ;  /* 0x0000000000037220 */ /* 0x040fe20000400000 */
[----:B------:R-:W-:-:S03]  /*0330*/  FMUL R9, R0, R4 ;  /* 0x0000000400097220 */ /* 0x000fc60000400000 */
[-C--:B------:R-:W-:Y:S01]  /*0340*/  FFMA R3, R4, R4.reuse, -R3 ;  /* 0x0000000404037223 */ /* 0x080fe20000000803 */
[----:B------:R-:W-:-:S03]  /*0350*/  FFMA R9, R0, R4, R9 ;  /* 0x0000000400097223 */ /* 0x000fc60000000009 */
[----:B------:R-:W-:Y:S01]  /*0360*/  FADD R11, R3, -0.80000001192092895508 ;  /* 0xbf4ccccd030b7421 */ /* 0x000fe20000000000 */
[----:B------:R-:W-:-:S03]  /*0370*/  FADD R6, R9, 0.15600000321865081787 ;  /* 0x3e1fbe7709067421 */ /* 0x000fc60000000000 */
[----:B------:R-:W-:Y:S01]  /*0380*/  FMUL R3, R11, R11 ;  /* 0x0000000b0b037220 */ /* 0x000fe20000400000 */
[----:B------:R-:W-:-:S04]  /*0390*/  FMUL R8, R6, R6 ;  /* 0x0000000606087220 */ /* 0x000fc80000400000 */
[----:B------:R-:W-:-:S05]  /*03a0*/  FADD R0, R3, R8 ;  /* 0x0000000803007221 */ /* 0x000fca0000000000 */
[----:B------:R-:W-:Y:S02]  /*03b0*/  FSETP.GT.AND P0, PT, R0, 1000, PT ;  /* 0x447a00000000780b */ /* 0x000fe40003f04000 */
[----:B------:R-:W-:-:S11]  /*03c0*/  PRMT R0, RZ, 0x7610, R0 ;  /* 0x00007610ff007816 */ /* 0x000fd60000000000 */
[----:B------:R-:W-:Y:S05]  /*03d0*/  @P0 BRA `(.L_x_5) ;  /* 0x0000000400280947 */ /* 0x000fea0003800000 */
[----:B------:R-:W-:Y:S01]  /*03e0*/  FMUL R4, R11, R6 ;  /* 0x000000060b047220 */ /* 0x000fe20000400000 */
[----:B------:R-:W-:-:S03]  /*03f0*/  FADD R3, R3, -R8 ;  /* 0x8000000803037221 */ /* 0x000fc60000000000 */
[----:B------:R-:W-:Y:S01]  /*0400*/  FFMA R4, R11, R6, R4 ;  /* 0x000000060b047223 */ /* 0x000fe20000000004 */
[----:B------:R-:W-:-:S03]  /*0410*/  FADD R9, R3, -0.80000001192092895508 ;  /* 0xbf4ccccd03097421 */ /* 0x000fc60000000000 */
[----:B------:R-:W-:Y:S01]  /*0420*/  FADD R6, R4, 0.15600000321865081787 ;  /* 0x3e1fbe7704067421 */ /* 0x000fe20000000000 */
[----:B------:R-:W-:-:S03]  /*0430*/  FMUL R3, R9, R9 ;  /* 0x0000000909037220 */ /* 0x000fc60000400000 */
[----:B------:R-:W-:-:S04]  /*0440*/  FMUL R8, R6, R6 ;  /* 0x0000000606087220 */ /* 0x000fc80000400000 */
[----:B------:R-:W-:-:S05]  /*0450*/  FADD R4, R3, R8 ;  /* 0x0000000803047221 */ /* 0x000fca0000000000 */
[----:B------:R-:W-:-:S13]  /*0460*/  FSETP.GT.AND P0, PT, R4, 1000, PT ;  /* 0x447a00000400780b */ /* 0x000fda0003f04000 */
        /* <DEDUP_REMOVED lines=51> */
[----:B------:R-:W-:-:S04]  /*07a0*/  FMUL R3, R6, R9 ;  /* 0x0000000906037220 */ /* 0x000fc80000400000 */
[----:B------:R-:W-:Y:S01]  /*07b0*/  FFMA R4, R6, R9, R3 ;  /* 0x0000000906047223 */ /* 0x000fe20000000003 */
[----:B------:R-:W-:-:S03]  /*07c0*/  FADD R3, R8, -R11 ;  /* 0x8000000b08037221 */ /* 0x000fc60000000000 */
[----:B------:R-:W-:Y:S01]  /*07d0*/  FADD R6, R4, 0.15600000321865081787 ;  /* 0x3e1fbe7704067421 */ /* 0x000fe20000000000 */
[----:B------:R-:W-:-:S03]  /*07e0*/  FADD R4, R3, -0.80000001192092895508 ;  /* 0xbf4ccccd03047421 */ /* 0x000fc60000000000 */
[----:B------:R-:W-:-:S04]  /*07f0*/  FMUL R3, R6, R6 ;  /* 0x0000000606037220 */ /* 0x000fc80000400000 */
[----:B------:R-:W-:-:S05]  /*0800*/  FFMA R3, R4, R4, R3 ;  /* 0x0000000404037223 */ /* 0x000fca0000000003 */
[----:B------:R-:W-:-:S13]  /*0810*/  FSETP.GT.AND P0, PT, R3, 1000, PT ;  /* 0x447a00000300780b */ /* 0x000fda0003f04000 */
[----:B------:R-:W-:Y:S05]  /*0820*/  @P0 BRA `(.L_x_5) ;  /* 0x0000000000140947 */ /* 0x000fea0003800000 */
[----:B------:R-:W-:Y:S02]  /*0830*/  IADD3 R7, PT, PT, R7, 0x8, RZ ;  /* 0x0000000807077810 */ /* 0x000fe40007ffe0ff */
[----:B------:R-:W-:Y:S02]  /*0840*/  MOV R0, R6 ;  /* 0x0000000600007202 */ /* 0x000fe40000000f00 */
[----:B------:R-:W-:-:S13]  /*0850*/  ISETP.NE.AND P0, PT, R7, 0xc8, PT ;  /* 0x000000c80700780c */ /* 0x000fda0003f05270 */
[----:B------:R-:W-:Y:S05]  /*0860*/  @P0 BRA `(.L_x_6) ;  /* 0xfffffff800ac0947 */ /* 0x000fea000383ffff */
[----:B------:R-:W-:-:S07]  /*0870*/  HFMA2 R0, -RZ, RZ, 0, 1.5199184417724609375e-05 ;  /* 0x000000ffff007431 */ /* 0x000fce00000001ff */
.L_x_5:
[----:B0-----:R-:W-:Y:S05]  /*0880*/  BSYNC.RECONVERGENT B0 ;  /* 0x0000000000007941 */ /* 0x001fea0003800200 */
.L_x_4:
[----:B------:R-:W0:Y:S01]  /*0890*/  LDCU UR4, c[0x0][0x370] ;  /* 0x00006e00ff0477ac */ /* 0x000e220008000800 */
[----:B------:R-:W-:Y:S01]  /*08a0*/  MOV R4, 0x96 ;  /* 0x0000009600047802 */ /* 0x000fe20000000f00 */
[----:B------:R-:W1:Y:S01]  /*08b0*/  LDCU.64 UR8, c[0x0][0x380] ;  /* 0x00007000ff0877ac */ /* 0x000e620008000a00 */
[----:B0-----:R-:W-:-:S04]  /*08c0*/  IMAD R2, R5, UR4, R2 ;  /* 0x0000000405027c24 */ /* 0x001fc8000f8e0202 */
[----:B------:R-:W-:-:S05]  /*08d0*/  IMAD R3, R2, 0x3, RZ ;  /* 0x0000000302037824 */ /* 0x000fca00078e02ff */
[----:B-1----:R-:W-:-:S04]  /*08e0*/  IADD3 R2, P0, PT, R3, UR8, RZ ;  /* 0x0000000803027c10 */ /* 0x002fc8000ff1e0ff */
[----:B------:R-:W-:-:S05]  /*08f0*/  LEA.HI.X.SX32 R3, R3, UR9, 0x1, P0 ;  /* 0x0000000903037c11 */ /* 0x000fca00080f0eff */
[----:B------:R-:W-:Y:S04]  /*0900*/  STG.E.U8 desc[UR6][R2.64], R0 ;  /* 0x0000000002007986 */ /* 0x000fe8000c101106 */
[----:B------:R-:W-:Y:S04]  /*0910*/  STG.E.U8 desc[UR6][R2.64+0x1], R4 ;  /* 0x0000010402007986 */ /* 0x000fe8000c101106 */
[----:B------:R-:W-:Y:S01]  /*0920*/  STG.E.U8 desc[UR6][R2.64+0x2], RZ ;  /* 0x000002ff02007986 */ /* 0x000fe2000c101106 */
[----:B------:R-:W-:Y:S05]  /*0930*/  EXIT ;  /* 0x000000000000794d */ /* 0x000fea0003800000 */
        .weak           $__internal_0_$__cuda_sm3x_div_rn_noftz_f32_slowpath
        .type           $__internal_0_$__cuda_sm3x_div_rn_noftz_f32_slowpath,@function
        .size           $__internal_0_$__cuda_sm3x_div_rn_noftz_f32_slowpath,(.L_x_19 - $__internal_0_$__cuda_sm3x_div_rn_noftz_f32_slowpath)
$__internal_0_$__cuda_sm3x_div_rn_noftz_f32_slowpath:
[----:B------:R-:W-:Y:S01]  /*0940*/  SHF.R.U32.HI R8, RZ, 0x17, R3 ;  /* 0x00000017ff087819 */ /* 0x000fe20000011603 */
[----:B------:R-:W-:Y:S01]  /*0950*/  BSSY.RECONVERGENT B1, `(.L_x_7) ;  /* 0x0000063000017945 */ /* 0x000fe20003800200 */
[----:B------:R-:W-:Y:S02]  /*0960*/  SHF.R.U32.HI R7, RZ, 0x17, R0 ;  /* 0x00000017ff077819 */ /* 0x000fe40000011600 */
[----:B------:R-:W-:Y:S02]  /*0970*/  LOP3.LUT R14, R8, 0xff, RZ, 0xc0, !PT ;  /* 0x000000ff080e7812 */ /* 0x000fe400078ec0ff */
[----:B------:R-:W-:Y:S02]  /*0980*/  LOP3.LUT R12, R7, 0xff, RZ, 0xc0, !PT ;  /* 0x000000ff070c7812 */ /* 0x000fe400078ec0ff */
[----:B------:R-:W-:Y:S02]  /*0990*/  IADD3 R10, PT, PT, R14, -0x1, RZ ;  /* 0xffffffff0e0a7810 */ /* 0x000fe40007ffe0ff */
[----:B------:R-:W-:-:S02]  /*09a0*/  IADD3 R9, PT, PT, R12, -0x1, RZ ;  /* 0xffffffff0c097810 */ /* 0x000fc40007ffe0ff */
[----:B------:R-:W-:Y:S02]  /*09b0*/  ISETP.GT.U32.AND P0, PT, R10, 0xfd, PT ;  /* 0x000000fd0a00780c */ /* 0x000fe40003f04070 */
[----:B------:R-:W-:Y:S02]  /*09c0*/  MOV R7, R3 ;  /* 0x0000000300077202 */ /* 0x000fe40000000f00 */
[----:B------:R-:W-:-:S13]  /*09d0*/  ISETP.GT.U32.OR P0, PT, R9, 0xfd, P0 ;  /* 0x000000fd0900780c */ /* 0x000fda0000704470 */
[----:B------:R-:W-:Y:S01]  /*09e0*/  @!P0 MOV R8, RZ ;  /* 0x000000ff00088202 */ /* 0x000fe20000000f00 */
[----:B------:R-:W-:Y:S06]  /*09f0*/  @!P0 BRA `(.L_x_8) ;  /* 0x00000000005c8947 */ /* 0x000fec0003800000 */
[----:B------:R-:W-:Y:S02]  /*0a00*/  FSETP.GTU.FTZ.AND P0, PT, |R0|, +INF , PT ;  /* 0x7f8000000000780b */ /* 0x000fe40003f1c200 */
[----:B------:R-:W-:-:S04]  /*0a10*/  FSETP.GTU.FTZ.AND P1, PT, |R3|, +INF , PT ;  /* 0x7f8000000300780b */ /* 0x000fc80003f3c200 */
[----:B------:R-:W-:-:S13]  /*0a20*/  PLOP3.LUT P0, PT, P0, P1, PT, 0xf8, 0x8f ;  /* 0x00000000008f781c */ /* 0x000fda0000703f70 */
[----:B------:R-:W-:Y:S05]  /*0a30*/  @P0 BRA `(.L_x_9) ;  /* 0x00000004004c0947 */ /* 0x000fea0003800000 */
[----:B------:R-:W-:-:S13]  /*0a40*/  LOP3.LUT P0, RZ, R7, 0x7fffffff, R0, 0xc8, !PT ;  /* 0x7fffffff07ff7812 */ /* 0x000fda000780c800 */
[----:B------:R-:W-:Y:S05]  /*0a50*/  @!P0 BRA `(.L_x_10) ;  /* 0x00000004003c8947 */ /* 0x000fea0003800000 */
[C---:B------:R-:W-:Y:S02]  /*0a60*/  FSETP.NEU.FTZ.AND P2, PT, |R0|.reuse, +INF , PT ;  /* 0x7f8000000000780b */ /* 0x040fe40003f5d200 */
[----:B------:R-:W-:Y:S02]  /*0a70*/  FSETP.NEU.FTZ.AND P1, PT, |R3|, +INF , PT ;  /* 0x7f8000000300780b */ /* 0x000fe40003f3d200 */
[----:B------:R-:W-:-:S11]  /*0a80*/  FSETP.NEU.FTZ.AND P0, PT, |R0|, +INF , PT ;  /* 0x7f8000000000780b */ /* 0x000fd60003f1d200 */
[----:B------:R-:W-:Y:S05]  /*0a90*/  @!P1 BRA !P2, `(.L_x_10) ;  /* 0x00000004002c9947 */ /* 0x000fea0005000000 */
[----:B------:R-:W-:-:S04]  /*0aa0*/  LOP3.LUT P2, RZ, R0, 0x7fffffff, RZ, 0xc0, !PT ;  /* 0x7fffffff00ff7812 */ /* 0x000fc8000784c0ff */
[----:B------:R-:W-:-:S13]  /*0ab0*/  PLOP3.LUT P1, PT, P1, P2, PT, 0x2f, 0xf2 ;  /* 0x0000000000f2781c */ /* 0x000fda0000f24577 */
[----:B------:R-:W-:Y:S05]  /*0ac0*/  @P1 BRA `(.L_x_11) ;  /* 0x0000000400181947 */ /* 0x000fea0003800000 */
[----:B------:R-:W-:-:S04]  /*0ad0*/  LOP3.LUT P1, RZ, R7, 0x7fffffff, RZ, 0xc0, !PT ;  /* 0x7fffffff07ff7812 */ /* 0x000fc8000782c0ff */
[----:B------:R-:W-:-:S13]  /*0ae0*/  PLOP3.LUT P0, PT, P0, P1, PT, 0x2f, 0xf2 ;  /* 0x0000000000f2781c */ /* 0x000fda0000702577 */
[----:B------:R-:W-:Y:S05]  /*0af0*/  @P0 BRA `(.L_x_12) ;  /* 0x0000000400000947 */ /* 0x000fea0003800000 */
[----:B------:R-:W-:Y:S02]  /*0b00*/  ISETP.GE.AND P0, PT, R9, RZ, PT ;  /* 0x000000ff0900720c */ /* 0x000fe40003f06270 */
[----:B------:R-:W-:-:S11]  /*0b10*/  ISETP.GE.AND P1, PT, R10, RZ, PT ;  /* 0x000000ff0a00720c */ /* 0x000fd60003f26270 */
[----:B------:R-:W-:Y:S01]  /*0b20*/  @P0 MOV R8, RZ ;  /* 0x000000ff00080202 */ /* 0x000fe20000000f00 */
[----:B------:R-:W-:Y:S01]  /*0b30*/  @!P0 FFMA R0, R0, 1.84467440737095516160e+19, RZ ;  /* 0x5f80000000008823 */ /* 0x000fe200000000ff */
[----:B------:R-:W-:Y:S01]  /*0b40*/  @!P0 MOV R8, 0xffffffc0 ;  /* 0xffffffc000088802 */ /* 0x000fe20000000f00 */
[----:B------:R-:W-:-:S03]  /*0b50*/  @!P1 FFMA R7, R3, 1.84467440737095516160e+19, RZ ;  /* 0x5f80000003079823 */ /* 0x000fc600000000ff */
[----:B------:R-:W-:-:S07]  /*0b60*/  @!P1 IADD3 R8, PT, PT, R8, 0x40, RZ ;  /* 0x0000004008089810 */ /* 0x000fce0007ffe0ff */
.L_x_8:
[----:B------:R-:W-:Y:S01]  /*0b70*/  LEA R10, R14, 0xc0800000, 0x17 ;  /* 0xc08000000e0a7811 */ /* 0x000fe200078eb8ff */
[----:B------:R-:W-:Y:S03]  /*0b80*/  BSSY.RECONVERGENT B2, `(.L_x_13) ;  /* 0x0000036000027945 */ /* 0x000fe60003800200 */
[----:B------:R-:W-:Y:S02]  /*0b90*/  IADD3 R10, PT, PT, -R10, R7, RZ ;  /* 0x000000070a0a7210 */ /* 0x000fe40007ffe1ff */
[----:B------:R-:W-:Y:S02]  /*0ba0*/  IADD3 R7, PT, PT, R12, -0x7f, RZ ;  /* 0xffffff810c077810 */ /* 0x000fe40007ffe0ff */
[----:B------:R-:W0:Y:S01]  /*0bb0*/  MUFU.RCP R9, R10 ;  /* 0x0000000a00097308 */ /* 0x000e220000001000 */
[----:B------:R-:W-:Y:S02]  /*0bc0*/  FADD.FTZ R11, -R10, -RZ ;  /* 0x800000ff0a0b7221 */ /* 0x000fe40000010100 */
[----:B------:R-:W-:-:S02]  /*0bd0*/  IMAD R0, R7, -0x800000, R0 ;  /* 0xff80000007007824 */ /* 0x000fc400078e0200 */
[----:B0-----:R-:W-:-:S04]  /*0be0*/  FFMA R12, R9, R11, 1 ;  /* 0x3f800000090c7423 */ /* 0x001fc8000000000b */
[----:B------:R-:W-:-:S04]  /*0bf0*/  FFMA R16, R9, R12, R9 ;  /* 0x0000000c09107223 */ /* 0x000fc80000000009 */
[----:B------:R-:W-:-:S04]  /*0c00*/  FFMA R9, R0, R16, RZ ;  /* 0x0000001000097223 */ /* 0x000fc800000000ff */
[----:B------:R-:W-:-:S04]  /*0c10*/  FFMA R12, R11, R9, R0 ;  /* 0x000000090b0c7223 */ /* 0x000fc80000000000 */
[----:B------:R-:W-:Y:S01]  /*0c20*/  FFMA R13, R16, R12, R9 ;  /* 0x0000000c100d7223 */ /* 0x000fe20000000009 */
[----:B------:R-:W-:-:S03]  /*0c30*/  IADD3 R9, PT, PT, R7, 0x7f, -R14 ;  /* 0x0000007f07097810 */ /* 0x000fc60007ffe80e */
[----:B------:R-:W-:Y:S01]  /*0c40*/  FFMA R12, R11, R13, R0 ;  /* 0x0000000d0b0c7223 */ /* 0x000fe20000000000 */
[----:B------:R-:W-:-:S03]  /*0c50*/  IADD3 R9, PT, PT, R9, R8, RZ ;  /* 0x0000000809097210 */ /* 0x000fc60007ffe0ff */
[----:B------:R-:W-:-:S05]  /*0c60*/  FFMA R0, R16, R12, R13 ;  /* 0x0000000c10007223 */ /* 0x000fca000000000d */
[----:B------:R-:W-:-:S04]  /*0c70*/  SHF.R.U32.HI R7, RZ, 0x17, R0 ;  /* 0x00000017ff077819 */ /* 0x000fc80000011600 */
[----:B------:R-:W-:-:S04]  /*0c80*/  LOP3.LUT R7, R7, 0xff, RZ, 0xc0, !PT ;  /* 0x000000ff07077812 */ /* 0x000fc800078ec0ff */
[----:B------:R-:W-:-:S04]  /*0c90*/  IADD3 R11, PT, PT, R7, R9, RZ ;  /* 0x00000009070b7210 */ /* 0x000fc80007ffe0ff */
[----:B------:R-:W-:-:S04]  /*0ca0*/  IADD3 R7, PT, PT, R11, -0x1, RZ ;  /* 0xffffffff0b077810 */ /* 0x000fc80007ffe0ff */
[----:B------:R-:W-:-:S13]  /*0cb0*/  ISETP.GE.U32.AND P0, PT, R7, 0xfe, PT ;  /* 0x000000fe0700780c */ /* 0x000fda0003f06070 */
[----:B------:R-:W-:Y:S05]  /*0cc0*/  @!P0 BRA `(.L_x_14) ;  /* 0x0000000000808947 */ /* 0x000fea0003800000 */
[----:B------:R-:W-:-:S13]  /*0cd0*/  ISETP.GT.AND P0, PT, R11, 0xfe, PT ;  /* 0x000000fe0b00780c */ /* 0x000fda0003f04270 */
[----:B------:R-:W-:Y:S05]  /*0ce0*/  @P0 BRA `(.L_x_15) ;  /* 0x00000000006c0947 */ /* 0x000fea0003800000 */
[----:B------:R-:W-:-:S13]  /*0cf0*/  ISETP.GE.AND P0, PT, R11, 0x1, PT ;  /* 0x000000010b00780c */ /* 0x000fda0003f06270 */
[----:B------:R-:W-:Y:S05]  /*0d00*/  @P0 BRA `(.L_x_16) ;  /* 0x0000000000740947 */ /* 0x000fea0003800000 */
[----:B------:R-:W-:Y:S02]  /*0d10*/  ISETP.GE.AND P0, PT, R11, -0x18, PT ;  /* 0xffffffe80b00780c */ /* 0x000fe40003f06270 */
[----:B------:R-:W-:-:S11]  /*0d20*/  LOP3.LUT R0, R0, 0x80000000, RZ, 0xc0, !PT ;  /* 0x8000000000007812 */ /* 0x000fd600078ec0ff */
[----:B------:R-:W-:Y:S05]  /*0d30*/  @!P0 BRA `(.L_x_16) ;  /* 0x0000000000688947 */ /* 0x000fea0003800000 */
[CCC-:B------:R-:W-:Y:S01]  /*0d40*/  FFMA.RZ R7, R16.reuse, R12.reuse, R13.reuse ;  /* 0x0000000c10077223 */ /* 0x1c0fe2000000c00d */
[C---:B------:R-:W-:Y:S01]  /*0d50*/  IADD3 R10, PT, PT, R11.reuse, 0x20, RZ ;  /* 0x000000200b0a7810 */ /* 0x040fe20007ffe0ff */
[CCC-:B------:R-:W-:Y:S01]  /*0d60*/  FFMA.RM R8, R16.reuse, R12.reuse, R13.reuse ;  /* 0x0000000c10087223 */ /* 0x1c0fe2000000400d */
[----:B------:R-:W-:Y:S02]  /*0d70*/  ISETP.NE.AND P2, PT, R11, RZ, PT ;  /* 0x000000ff0b00720c */ /* 0x000fe40003f45270 */
[----:B------:R-:W-:Y:S01]  /*0d80*/  LOP3.LUT R9, R7, 0x7fffff, RZ, 0xc0, !PT ;  /* 0x007fffff07097812 */ /* 0x000fe200078ec0ff */
[----:B------:R-:W-:Y:S01]  /*0d90*/  FFMA.RP R7, R16, R12, R13 ;  /* 0x0000000c10077223 */ /* 0x000fe2000000800d */
[----:B------:R-:W-:Y:S02]  /*0da0*/  ISETP.NE.AND P1, PT, R11, RZ, PT ;  /* 0x000000ff0b00720c */ /* 0x000fe40003f25270 */
[----:B------:R-:W-:Y:S02]  /*0db0*/  LOP3.LUT R9, R9, 0x800000, RZ, 0xfc, !PT ;  /* 0x0080000009097812 */ /* 0x000fe400078efcff */
[----:B------:R-:W-:-:S02]  /*0dc0*/  IADD3 R11, PT, PT, -R11, RZ, RZ ;  /* 0x000000ff0b0b7210 */ /* 0x000fc40007ffe1ff */
[----:B------:R-:W-:Y:S02]  /*0dd0*/  SHF.L.U32 R10, R9, R10, RZ ;  /* 0x0000000a090a7219 */ /* 0x000fe400000006ff */
[----:B------:R-:W-:Y:S02]  /*0de0*/  FSETP.NEU.FTZ.AND P0, PT, R7, R8, PT ;  /* 0x000000080700720b */ /* 0x000fe40003f1d000 */
[----:B------:R-:W-:Y:S02]  /*0df0*/  SEL R8, R11, RZ, P2 ;  /* 0x000000ff0b087207 */ /* 0x000fe40001000000 */
[----:B------:R-:W-:Y:S02]  /*0e00*/  ISETP.NE.AND P1, PT, R10, RZ, P1 ;  /* 0x000000ff0a00720c */ /* 0x000fe40000f25270 */
[----:B------:R-:W-:Y:S02]  /*0e10*/  SHF.R.U32.HI R8, RZ, R8, R9 ;  /* 0x00000008ff087219 */ /* 0x000fe40000011609 */
[----:B------:R-:W-:-:S02]  /*0e20*/  PLOP3.LUT P0, PT, P0, P1, PT, 0xf8, 0x8f ;  /* 0x00000000008f781c */ /* 0x000fc40000703f70 */
[----:B------:R-:W-:Y:S02]  /*0e30*/  SHF.R.U32.HI R10, RZ, 0x1, R8 ;  /* 0x00000001ff0a7819 */ /* 0x000fe40000011608 */
[----:B------:R-:W-:-:S04]  /*0e40*/  SEL R7, RZ, 0x1, !P0 ;  /* 0x00000001ff077807 */ /* 0x000fc80004000000 */
[----:B------:R-:W-:-:S04]  /*0e50*/  LOP3.LUT R7, R7, 0x1, R10, 0xf8, !PT ;  /* 0x0000000107077812 */ /* 0x000fc800078ef80a */
[----:B------:R-:W-:-:S04]  /*0e60*/  LOP3.LUT R7, R7, R8, RZ, 0xc0, !PT ;  /* 0x0000000807077212 */ /* 0x000fc800078ec0ff */
[----:B------:R-:W-:-:S04]  /*0e70*/  IADD3 R7, PT, PT, R10, R7, RZ ;  /* 0x000000070a077210 */ /* 0x000fc80007ffe0ff */
[----:B------:R-:W-:Y:S01]  /*0e80*/  LOP3.LUT R0, R7, R0, RZ, 0xfc, !PT ;  /* 0x0000000007007212 */ /* 0x000fe200078efcff */
[----:B------:R-:W-:Y:S06]  /*0e90*/  BRA `(.L_x_16) ;  /* 0x0000000000107947 */ /* 0x000fec0003800000 */
.L_x_15:
[----:B------:R-:W-:-:S04]  /*0ea0*/  LOP3.LUT R0, R0, 0x80000000, RZ, 0xc0, !PT ;  /* 0x8000000000007812 */ /* 0x000fc800078ec0ff */
[----:B------:R-:W-:Y:S01]  /*0eb0*/  LOP3.LUT R0, R0, 0x7f800000, RZ, 0xfc, !PT ;  /* 0x7f80000000007812 */ /* 0x000fe200078efcff */
[----:B------:R-:W-:Y:S06]  /*0ec0*/  BRA `(.L_x_16) ;  /* 0x0000000000047947 */ /* 0x000fec0003800000 */
.L_x_14:
[----:B------:R-:W-:-:S07]  /*0ed0*/  LEA R0, R9, R0, 0x17 ;  /* 0x0000000009007211 */ /* 0x000fce00078eb8ff */
.L_x_16:
[----:B------:R-:W-:Y:S05]  /*0ee0*/  BSYNC.RECONVERGENT B2 ;  /* 0x0000000000027941 */ /* 0x000fea0003800200 */
.L_x_13:
[----:B------:R-:W-:Y:S05]  /*0ef0*/  BRA `(.L_x_17) ;  /* 0x0000000000207947 */ /* 0x000fea0003800000 */
.L_x_12:
[----:B------:R-:W-:-:S04]  /*0f00*/  LOP3.LUT R0, R7, 0x80000000, R0, 0x48, !PT ;  /* 0x8000000007007812 */ /* 0x000fc800078e4800 */
[----:B------:R-:W-:Y:S01]  /*0f10*/  LOP3.LUT R0, R0, 0x7f800000, RZ, 0xfc, !PT ;  /* 0x7f80000000007812 */ /* 0x000fe200078efcff */
[----:B------:R-:W-:Y:S06]  /*0f20*/  BRA `(.L_x_17) ;  /* 0x0000000000147947 */ /* 0x000fec0003800000 */
.L_x_11:
[----:B------:R-:W-:Y:S01]  /*0f30*/  LOP3.LUT R0, R7, 0x80000000, R0, 0x48, !PT ;  /* 0x8000000007007812 */ /* 0x000fe200078e4800 */
[----:B------:R-:W-:Y:S06]  /*0f40*/  BRA `(.L_x_17) ;  /* 0x00000000000c7947 */ /* 0x000fec0003800000 */
.L_x_10:
[----:B------:R-:W0:Y:S01]  /*0f50*/  MUFU.RSQ R0, -QNAN ;  /* 0xffc0000000007908 */ /* 0x000e220000001400 */
[----:B------:R-:W-:Y:S05]  /*0f60*/  BRA `(.L_x_17) ;  /* 0x0000000000047947 */ /* 0x000fea0003800000 */
.L_x_9:
[----:B------:R-:W-:-:S07]  /*0f70*/  FADD.FTZ R0, R0, R3 ;  /* 0x0000000300007221 */ /* 0x000fce0000010000 */
.L_x_17:
[----:B------:R-:W-:Y:S05]  /*0f80*/  BSYNC.RECONVERGENT B1 ;  /* 0x0000000000017941 */ /* 0x000fea0003800200 */
.L_x_7:
[----:B------:R-:W-:-:S04]  /*0f90*/  HFMA2 R7, -RZ, RZ, 0, 0 ;  /* 0x00000000ff077431 */ /* 0x000fc800000001ff */
[----:B0-----:R-:W-:Y:S05]  /*0fa0*/  RET.REL.NODEC R6 `(_Z12Julia_KernelPhi) ;  /* 0xfffffff006147950 */ /* 0x001fea0003c3ffff */
.L_x_18:
[----:B------:R-:W-:-:S00]  /*0fb0*/  BRA `(.L_x_18) ;  /* 0xfffffffc00fc7947 */ /* 0x000fc0000383ffff */
[----:B------:R-:W-:-:S00]  /*0fc0*/  NOP ;  /* 0x0000000000007918 */ /* 0x000fc00000000000 */
        /* <DEDUP_REMOVED lines=11> */
.L_x_19:


//--------------------- .nv.shared.reserved.0     --------------------------
	.section	.nv.shared.reserved.0,"aw",@nobits
	.weak		__nv_reservedSMEM_offset_0_alias
	.size		__nv_reservedSMEM_offset_0_alias, 0, 64
	.other		__nv_reservedSMEM_offset_0_alias,@"STO_CUDA_RESERVED_SHARED STV_DEFAULT"
__nv_reservedSMEM_offset_0_alias:
	.zero		0
	.zero		64


//--------------------- .nv.constant0._Z12Julia_KernelPhi --------------------------
	.section	.nv.constant0._Z12Julia_KernelPhi,"a",@progbits
	.sectionflags	@""
	.align	4
.nv.constant0._Z12Julia_KernelPhi:
	.zero		908


//--------------------- SYMBOLS --------------------------

	.type		.nv.reservedSmem.offset0,@object
	.size		.nv.reservedSmem.offset0,0x4
